//
// Generated by NVIDIA NVVM Compiler
//
// Compiler Build ID: CL-36424714
// Cuda compilation tools, release 13.0, V13.0.88
// Based on NVVM 20.0.0
//

.version 9.0
.target sm_100
.address_size 64

	// .globl	_Z5mergePiS_iii

.visible .entry _Z5mergePiS_iii(
	.param .u64 .ptr .align 1 _Z5mergePiS_iii_param_0,
	.param .u64 .ptr .align 1 _Z5mergePiS_iii_param_1,
	.param .u32 _Z5mergePiS_iii_param_2,
	.param .u32 _Z5mergePiS_iii_param_3,
	.param .u32 _Z5mergePiS_iii_param_4
)
{
	.reg .pred 	%p<29>;
	.reg .b32 	%r<162>;
	.reg .b64 	%rd<61>;

	ld.param.u64 	%rd5, [_Z5mergePiS_iii_param_0];
	ld.param.u64 	%rd6, [_Z5mergePiS_iii_param_1];
	ld.param.u32 	%r157, [_Z5mergePiS_iii_param_2];
	ld.param.u32 	%r91, [_Z5mergePiS_iii_param_3];
	ld.param.u32 	%r92, [_Z5mergePiS_iii_param_4];
	cvta.to.global.u64 	%rd1, %rd6;
	cvta.to.global.u64 	%rd2, %rd5;
	setp.lt.s32 	%p1, %r92, %r157;
	@%p1 bra 	$L__BB0_28;
	add.s32 	%r137, %r91, 1;
	sub.s32 	%r3, %r92, %r157;
	add.s32 	%r2, %r3, 1;
	and.b32  	%r4, %r2, 3;
	setp.eq.s32 	%p2, %r4, 0;
	mov.u32 	%r132, %r157;
	mov.u32 	%r138, %r157;
	@%p2 bra 	$L__BB0_11;
	neg.s32 	%r124, %r4;
	mov.u32 	%r132, %r157;
	mov.u32 	%r138, %r157;
$L__BB0_3:
	.pragma "nounroll";
	mul.wide.s32 	%rd7, %r132, 4;
	add.s64 	%rd3, %rd1, %rd7;
	setp.le.s32 	%p3, %r138, %r91;
	@%p3 bra 	$L__BB0_6;
	mul.wide.s32 	%rd14, %r137, 4;
	add.s64 	%rd15, %rd2, %rd14;
	ld.global.u32 	%r129, [%rd15];
$L__BB0_5:
	st.global.u32 	[%rd3], %r129;
	add.s32 	%r137, %r137, 1;
	bra.uni 	$L__BB0_10;
$L__BB0_6:
	setp.le.s32 	%p4, %r137, %r92;
	@%p4 bra 	$L__BB0_8;
	mul.wide.s32 	%rd12, %r138, 4;
	add.s64 	%rd13, %rd2, %rd12;
	ld.global.u32 	%r128, [%rd13];
	bra.uni 	$L__BB0_9;
$L__BB0_8:
	mul.wide.s32 	%rd8, %r138, 4;
	add.s64 	%rd9, %rd2, %rd8;
	ld.global.u32 	%r128, [%rd9];
	mul.wide.s32 	%rd10, %r137, 4;
	add.s64 	%rd11, %rd2, %rd10;
	ld.global.u32 	%r129, [%rd11];
	setp.gt.s32 	%p5, %r128, %r129;
	@%p5 bra 	$L__BB0_5;
$L__BB0_9:
	st.global.u32 	[%rd3], %r128;
	add.s32 	%r138, %r138, 1;
$L__BB0_10:
	add.s32 	%r132, %r132, 1;
	add.s32 	%r124, %r124, 1;
	setp.ne.s32 	%p6, %r124, 0;
	@%p6 bra 	$L__BB0_3;
$L__BB0_11:
	setp.lt.u32 	%p7, %r3, 3;
	@%p7 bra 	$L__BB0_16;
	sub.s32 	%r136, %r132, %r92;
	add.s32 	%r135, %r132, -1;
$L__BB0_13:
	add.s32 	%r93, %r135, 1;
	setp.le.s32 	%p8, %r138, %r91;
	mul.wide.s32 	%rd16, %r93, 4;
	add.s64 	%rd4, %rd1, %rd16;
	@%p8 bra 	$L__BB0_29;
	mul.wide.s32 	%rd23, %r137, 4;
	add.s64 	%rd24, %rd2, %rd23;
	ld.global.u32 	%r140, [%rd24];
$L__BB0_15:
	st.global.u32 	[%rd4], %r140;
	add.s32 	%r137, %r137, 1;
	bra.uni 	$L__BB0_33;
$L__BB0_16:
	and.b32  	%r27, %r2, 15;
	setp.lt.u32 	%p21, %r3, 15;
	@%p21 bra 	$L__BB0_19;
	and.b32  	%r94, %r2, -16;
	neg.s32 	%r155, %r94;
$L__BB0_18:
	.pragma "nounroll";
	mul.wide.s32 	%rd49, %r157, 4;
	add.s64 	%rd50, %rd1, %rd49;
	ld.global.u32 	%r95, [%rd50];
	add.s64 	%rd51, %rd2, %rd49;
	st.global.u32 	[%rd51], %r95;
	ld.global.u32 	%r96, [%rd50+4];
	st.global.u32 	[%rd51+4], %r96;
	ld.global.u32 	%r97, [%rd50+8];
	st.global.u32 	[%rd51+8], %r97;
	ld.global.u32 	%r98, [%rd50+12];
	st.global.u32 	[%rd51+12], %r98;
	ld.global.u32 	%r99, [%rd50+16];
	st.global.u32 	[%rd51+16], %r99;
	ld.global.u32 	%r100, [%rd50+20];
	st.global.u32 	[%rd51+20], %r100;
	ld.global.u32 	%r101, [%rd50+24];
	st.global.u32 	[%rd51+24], %r101;
	ld.global.u32 	%r102, [%rd50+28];
	st.global.u32 	[%rd51+28], %r102;
	ld.global.u32 	%r103, [%rd50+32];
	st.global.u32 	[%rd51+32], %r103;
	ld.global.u32 	%r104, [%rd50+36];
	st.global.u32 	[%rd51+36], %r104;
	ld.global.u32 	%r105, [%rd50+40];
	st.global.u32 	[%rd51+40], %r105;
	ld.global.u32 	%r106, [%rd50+44];
	st.global.u32 	[%rd51+44], %r106;
	ld.global.u32 	%r107, [%rd50+48];
	st.global.u32 	[%rd51+48], %r107;
	ld.global.u32 	%r108, [%rd50+52];
	st.global.u32 	[%rd51+52], %r108;
	ld.global.u32 	%r109, [%rd50+56];
	st.global.u32 	[%rd51+56], %r109;
	ld.global.u32 	%r110, [%rd50+60];
	st.global.u32 	[%rd51+60], %r110;
	add.s32 	%r157, %r157, 16;
	add.s32 	%r155, %r155, 16;
	setp.ne.s32 	%p22, %r155, 0;
	@%p22 bra 	$L__BB0_18;
$L__BB0_19:
	setp.eq.s32 	%p23, %r27, 0;
	@%p23 bra 	$L__BB0_28;
	and.b32  	%r80, %r2, 7;
	setp.lt.u32 	%p24, %r27, 8;
	@%p24 bra 	$L__BB0_22;
	mul.wide.s32 	%rd52, %r157, 4;
	add.s64 	%rd53, %rd1, %rd52;
	ld.global.u32 	%r111, [%rd53];
	add.s64 	%rd54, %rd2, %rd52;
	st.global.u32 	[%rd54], %r111;
	ld.global.u32 	%r112, [%rd53+4];
	st.global.u32 	[%rd54+4], %r112;
	ld.global.u32 	%r113, [%rd53+8];
	st.global.u32 	[%rd54+8], %r113;
	ld.global.u32 	%r114, [%rd53+12];
	st.global.u32 	[%rd54+12], %r114;
	ld.global.u32 	%r115, [%rd53+16];
	st.global.u32 	[%rd54+16], %r115;
	ld.global.u32 	%r116, [%rd53+20];
	st.global.u32 	[%rd54+20], %r116;
	ld.global.u32 	%r117, [%rd53+24];
	st.global.u32 	[%rd54+24], %r117;
	ld.global.u32 	%r118, [%rd53+28];
	st.global.u32 	[%rd54+28], %r118;
	add.s32 	%r157, %r157, 8;
$L__BB0_22:
	setp.eq.s32 	%p25, %r80, 0;
	@%p25 bra 	$L__BB0_28;
	setp.lt.u32 	%p26, %r80, 4;
	@%p26 bra 	$L__BB0_25;
	mul.wide.s32 	%rd55, %r157, 4;
	add.s64 	%rd56, %rd1, %rd55;
	ld.global.u32 	%r119, [%rd56];
	add.s64 	%rd57, %rd2, %rd55;
	st.global.u32 	[%rd57], %r119;
	ld.global.u32 	%r120, [%rd56+4];
	st.global.u32 	[%rd57+4], %r120;
	ld.global.u32 	%r121, [%rd56+8];
	st.global.u32 	[%rd57+8], %r121;
	ld.global.u32 	%r122, [%rd56+12];
	st.global.u32 	[%rd57+12], %r122;
	add.s32 	%r157, %r157, 4;
$L__BB0_25:
	setp.eq.s32 	%p27, %r4, 0;
	@%p27 bra 	$L__BB0_28;
	neg.s32 	%r160, %r4;
$L__BB0_27:
	.pragma "nounroll";
	mul.wide.s32 	%rd58, %r157, 4;
	add.s64 	%rd59, %rd2, %rd58;
	add.s64 	%rd60, %rd1, %rd58;
	ld.global.u32 	%r123, [%rd60];
	st.global.u32 	[%rd59], %r123;
	add.s32 	%r157, %r157, 1;
	add.s32 	%r160, %r160, 1;
	setp.ne.s32 	%p28, %r160, 0;
	@%p28 bra 	$L__BB0_27;
$L__BB0_28:
	ret;
$L__BB0_29:
	setp.le.s32 	%p9, %r137, %r92;
	@%p9 bra 	$L__BB0_31;
	mul.wide.s32 	%rd21, %r138, 4;
	add.s64 	%rd22, %rd2, %rd21;
	ld.global.u32 	%r139, [%rd22];
	bra.uni 	$L__BB0_32;
$L__BB0_31:
	mul.wide.s32 	%rd17, %r138, 4;
	add.s64 	%rd18, %rd2, %rd17;
	ld.global.u32 	%r139, [%rd18];
	mul.wide.s32 	%rd19, %r137, 4;
	add.s64 	%rd20, %rd2, %rd19;
	ld.global.u32 	%r140, [%rd20];
	setp.gt.s32 	%p10, %r139, %r140;
	@%p10 bra 	$L__BB0_15;
$L__BB0_32:
	st.global.u32 	[%rd4], %r139;
	add.s32 	%r138, %r138, 1;
$L__BB0_33:
	setp.le.s32 	%p11, %r138, %r91;
	@%p11 bra 	$L__BB0_36;
	mul.wide.s32 	%rd31, %r137, 4;
	add.s64 	%rd32, %rd2, %rd31;
	ld.global.u32 	%r144, [%rd32];
$L__BB0_35:
	st.global.u32 	[%rd4+4], %r144;
	add.s32 	%r137, %r137, 1;
	bra.uni 	$L__BB0_40;
$L__BB0_36:
	setp.le.s32 	%p12, %r137, %r92;
	@%p12 bra 	$L__BB0_38;
	mul.wide.s32 	%rd29, %r138, 4;
	add.s64 	%rd30, %rd2, %rd29;
	ld.global.u32 	%r143, [%rd30];
	bra.uni 	$L__BB0_39;
$L__BB0_38:
	mul.wide.s32 	%rd25, %r138, 4;
	add.s64 	%rd26, %rd2, %rd25;
	ld.global.u32 	%r143, [%rd26];
	mul.wide.s32 	%rd27, %r137, 4;
	add.s64 	%rd28, %rd2, %rd27;
	ld.global.u32 	%r144, [%rd28];
	setp.gt.s32 	%p13, %r143, %r144;
	@%p13 bra 	$L__BB0_35;
$L__BB0_39:
	st.global.u32 	[%rd4+4], %r143;
	add.s32 	%r138, %r138, 1;
$L__BB0_40:
	setp.le.s32 	%p14, %r138, %r91;
	@%p14 bra 	$L__BB0_43;
	mul.wide.s32 	%rd39, %r137, 4;
	add.s64 	%rd40, %rd2, %rd39;
	ld.global.u32 	%r148, [%rd40];
$L__BB0_42:
	st.global.u32 	[%rd4+8], %r148;
	add.s32 	%r137, %r137, 1;
	bra.uni 	$L__BB0_47;
$L__BB0_43:
	setp.le.s32 	%p15, %r137, %r92;
	@%p15 bra 	$L__BB0_45;
	mul.wide.s32 	%rd37, %r138, 4;
	add.s64 	%rd38, %rd2, %rd37;
	ld.global.u32 	%r147, [%rd38];
	bra.uni 	$L__BB0_46;
$L__BB0_45:
	mul.wide.s32 	%rd33, %r138, 4;
	add.s64 	%rd34, %rd2, %rd33;
	ld.global.u32 	%r147, [%rd34];
	mul.wide.s32 	%rd35, %r137, 4;
	add.s64 	%rd36, %rd2, %rd35;
	ld.global.u32 	%r148, [%rd36];
	setp.gt.s32 	%p16, %r147, %r148;
	@%p16 bra 	$L__BB0_42;
$L__BB0_46:
	st.global.u32 	[%rd4+8], %r147;
	add.s32 	%r138, %r138, 1;
$L__BB0_47:
	setp.le.s32 	%p17, %r138, %r91;
	@%p17 bra 	$L__BB0_50;
	mul.wide.s32 	%rd47, %r137, 4;
	add.s64 	%rd48, %rd2, %rd47;
	ld.global.u32 	%r152, [%rd48];
$L__BB0_49:
	st.global.u32 	[%rd4+12], %r152;
	add.s32 	%r137, %r137, 1;
	bra.uni 	$L__BB0_54;
$L__BB0_50:
	setp.le.s32 	%p18, %r137, %r92;
	@%p18 bra 	$L__BB0_52;
	mul.wide.s32 	%rd45, %r138, 4;
	add.s64 	%rd46, %rd2, %rd45;
	ld.global.u32 	%r151, [%rd46];
	bra.uni 	$L__BB0_53;
$L__BB0_52:
	mul.wide.s32 	%rd41, %r138, 4;
	add.s64 	%rd42, %rd2, %rd41;
	ld.global.u32 	%r151, [%rd42];
	mul.wide.s32 	%rd43, %r137, 4;
	add.s64 	%rd44, %rd2, %rd43;
	ld.global.u32 	%r152, [%rd44];
	setp.gt.s32 	%p19, %r151, %r152;
	@%p19 bra 	$L__BB0_49;
$L__BB0_53:
	st.global.u32 	[%rd4+12], %r151;
	add.s32 	%r138, %r138, 1;
$L__BB0_54:
	add.s32 	%r136, %r136, 4;
	add.s32 	%r135, %r135, 4;
	setp.eq.s32 	%p20, %r136, 1;
	@%p20 bra 	$L__BB0_16;
	bra.uni 	$L__BB0_13;

}
	// .globl	_Z9mergeSortPiS_i
.visible .entry _Z9mergeSortPiS_i(
	.param .u64 .ptr .align 1 _Z9mergeSortPiS_i_param_0,
	.param .u64 .ptr .align 1 _Z9mergeSortPiS_i_param_1,
	.param .u32 _Z9mergeSortPiS_i_param_2
)
{


	ret;

}


// ===== COMPILED SASS (sm_100) =====

	.target	sm_100

	.elftype	@"ET_EXEC"


//--------------------- .note.nv.tkinfo           --------------------------
	.section	.note.nv.tkinfo,"",@"SHT_NOTE"
	.sectionflags	@"SHF_NOTE_NV_TKINFO"
	.tkinfo
        /*0018*/ 	.word	0x00000002
        /*0030*/ 	.string	""
        /*0030*/ 	.string	"ptxas"
        /*0030*/ 	.string	"Cuda compilation tools, release 13.0, V13.0.88"
        /*0030*/ 	.string	"Build cuda_13.0.r13.0/compiler.36424714_0"
        /*0030*/ 	.string	"-arch sm_100 -m 64 "



//--------------------- .note.nv.cuinfo           --------------------------
	.section	.note.nv.cuinfo,"",@"SHT_NOTE"
	.sectionflags	@"SHF_NOTE_NV_CUINFO"
        /*0018*/ 	.short	0x0002
        /*001a*/ 	.short	0x0064
        /*001c*/ 	.short	0x0082
	.zero		2


//--------------------- .nv.info                  --------------------------
	.section	.nv.info,"",@"SHT_CUDA_INFO"
	.align	4


	//----- nvinfo : EIATTR_REGCOUNT
	.align		4
        /*0000*/ 	.byte	0x04, 0x2f
        /*0002*/ 	.short	(.L_1 - .L_0)
	.align		4
.L_0:
        /*0004*/ 	.word	index@(_Z5mergePiS_iii)
        /*0008*/ 	.word	0x00000018


	//----- nvinfo : EIATTR_FRAME_SIZE
	.align		4
.L_1:
        /*000c*/ 	.byte	0x04, 0x11
        /*000e*/ 	.short	(.L_3 - .L_2)
	.align		4
.L_2:
        /*0010*/ 	.word	index@(_Z5mergePiS_iii)
        /*0014*/ 	.word	0x00000000


	//----- nvinfo : EIATTR_REGCOUNT
	.align		4
.L_3:
        /*0018*/ 	.byte	0x04, 0x2f
        /*001a*/ 	.short	(.L_5 - .L_4)
	.align		4
.L_4:
        /*001c*/ 	.word	index@(_Z9mergeSortPiS_i)
        /*0020*/ 	.word	0x00000004


	//----- nvinfo : EIATTR_FRAME_SIZE
	.align		4
.L_5:
        /*0024*/ 	.byte	0x04, 0x11
        /*0026*/ 	.short	(.L_7 - .L_6)
	.align		4
.L_6:
        /*0028*/ 	.word	index@(_Z9mergeSortPiS_i)
        /*002c*/ 	.word	0x00000000


	//----- nvinfo : EIATTR_MIN_STACK_SIZE
	.align		4
.L_7:
        /*0030*/ 	.byte	0x04, 0x12
        /*0032*/ 	.short	(.L_9 - .L_8)
	.align		4
.L_8:
        /*0034*/ 	.word	index@(_Z9mergeSortPiS_i)
        /*0038*/ 	.word	0x00000000


	//----- nvinfo : EIATTR_MIN_STACK_SIZE
	.align		4
.L_9:
        /*003c*/ 	.byte	0x04, 0x12
        /*003e*/ 	.short	(.L_11 - .L_10)
	.align		4
.L_10:
        /*0040*/ 	.word	index@(_Z5mergePiS_iii)
        /*0044*/ 	.word	0x00000000
.L_11:


//--------------------- .nv.compat                --------------------------
	.section	.nv.compat,"",@"SHT_CUDA_COMPAT_INFO"
	.align	4
        /*0000*/ 	.byte	0x02, 0x09, 0x00, 0x00, 0x02, 0x02, 0x01, 0x00, 0x02, 0x05, 0x05, 0x00, 0x03, 0x07, 0x01, 0x01
        /*0010*/ 	.byte	0x02, 0x03, 0x00, 0x00, 0x02, 0x06, 0x01, 0x00, 0x04, 0x0b, 0x08, 0x00, 0x09, 0x00, 0x00, 0x00
        /*0020*/ 	.byte	0x00, 0x00, 0x00, 0x00


//--------------------- .nv.info._Z9mergeSortPiS_i --------------------------
	.section	.nv.info._Z9mergeSortPiS_i,"",@"SHT_CUDA_INFO"
	.sectionflags	@""
	.align	4


	//----- nvinfo : EIATTR_CUDA_API_VERSION
	.align		4
        /*0000*/ 	.byte	0x04, 0x37
        /*0002*/ 	.short	(.L_13 - .L_12)
.L_12:
        /*0004*/ 	.word	0x00000082


	//----- nvinfo : EIATTR_KPARAM_INFO
	.align		4
.L_13:
        /*0008*/ 	.byte	0x04, 0x17
        /*000a*/ 	.short	(.L_15 - .L_14)
.L_14:
        /*000c*/ 	.word	0x00000000
        /*0010*/ 	.short	0x0002
        /*0012*/ 	.short	0x0010
        /*0014*/ 	.byte	0x00, 0xf0, 0x11, 0x00


	//----- nvinfo : EIATTR_KPARAM_INFO
	.align		4
.L_15:
        /*0018*/ 	.byte	0x04, 0x17
        /*001a*/ 	.short	(.L_17 - .L_16)
.L_16:
        /*001c*/ 	.word	0x00000000
        /*0020*/ 	.short	0x0001
        /*0022*/ 	.short	0x0008
        /*0024*/ 	.byte	0x00, 0xf5, 0x21, 0x00


	//----- nvinfo : EIATTR_KPARAM_INFO
	.align		4
.L_17:
        /*0028*/ 	.byte	0x04, 0x17
        /*002a*/ 	.short	(.L_19 - .L_18)
.L_18:
        /*002c*/ 	.word	0x00000000
        /*0030*/ 	.short	0x0000
        /*0032*/ 	.short	0x0000
        /*0034*/ 	.byte	0x00, 0xf5, 0x21, 0x00


	//----- nvinfo : EIATTR_SPARSE_MMA_MASK
	.align		4
.L_19:
        /*0038*/ 	.byte	0x03, 0x50
        /*003a*/ 	.short	0x0000


	//----- nvinfo : EIATTR_MAXREG_COUNT
	.align		4
        /*003c*/ 	.byte	0x03, 0x1b
        /*003e*/ 	.short	0x00ff


	//----- nvinfo : EIATTR_MERCURY_ISA_VERSION
	.align		4
        /*0040*/ 	.byte	0x03, 0x5f
        /*0042*/ 	.short	0x0101


	//----- nvinfo : EIATTR_VRC_CTA_INIT_COUNT
	.align		4
        /*0044*/ 	.byte	0x02, 0x4a
	.zero		1
	.zero		1


	//----- nvinfo : EIATTR_EXIT_INSTR_OFFSETS
	.align		4
        /*0048*/ 	.byte	0x04, 0x1c
        /*004a*/ 	.short	(.L_21 - .L_20)


	//   ....[0]....
.L_20:
        /*004c*/ 	.word	0x00000010


	//----- nvinfo : EIATTR_CBANK_PARAM_SIZE
	.align		4
.L_21:
        /*0050*/ 	.byte	0x03, 0x19
        /*0052*/ 	.short	0x0014


	//----- nvinfo : EIATTR_PARAM_CBANK
	.align		4
        /*0054*/ 	.byte	0x04, 0x0a
        /*0056*/ 	.short	(.L_23 - .L_22)
	.align		4
.L_22:
        /*0058*/ 	.word	index@(.nv.constant0._Z9mergeSortPiS_i)
        /*005c*/ 	.short	0x0380
        /*005e*/ 	.short	0x0014


	//----- nvinfo : EIATTR_SW_WAR
	.align		4
.L_23:
        /*0060*/ 	.byte	0x04, 0x36
        /*0062*/ 	.short	(.L_25 - .L_24)
.L_24:
        /*0064*/ 	.word	0x00000008
.L_25:


//--------------------- .nv.info._Z5mergePiS_iii  --------------------------
	.section	.nv.info._Z5mergePiS_iii,"",@"SHT_CUDA_INFO"
	.sectionflags	@""
	.align	4


	//----- nvinfo : EIATTR_CUDA_API_VERSION
	.align		4
        /*0000*/ 	.byte	0x04, 0x37
        /*0002*/ 	.short	(.L_27 - .L_26)
.L_26:
        /*0004*/ 	.word	0x00000082


	//----- nvinfo : EIATTR_KPARAM_INFO
	.align		4
.L_27:
        /*0008*/ 	.byte	0x04, 0x17
        /*000a*/ 	.short	(.L_29 - .L_28)
.L_28:
        /*000c*/ 	.word	0x00000000
        /*0010*/ 	.short	0x0004
        /*0012*/ 	.short	0x0018
        /*0014*/ 	.byte	0x00, 0xf0, 0x11, 0x00


	//----- nvinfo : EIATTR_KPARAM_INFO
	.align		4
.L_29:
        /*0018*/ 	.byte	0x04, 0x17
        /*001a*/ 	.short	(.L_31 - .L_30)
.L_30:
        /*001c*/ 	.word	0x00000000
        /*0020*/ 	.short	0x0003
        /*0022*/ 	.short	0x0014
        /*0024*/ 	.byte	0x00, 0xf0, 0x11, 0x00


	//----- nvinfo : EIATTR_KPARAM_INFO
	.align		4
.L_31:
        /*0028*/ 	.byte	0x04, 0x17
        /*002a*/ 	.short	(.L_33 - .L_32)
.L_32:
        /*002c*/ 	.word	0x00000000
        /*0030*/ 	.short	0x0002
        /*0032*/ 	.short	0x0010
        /*0034*/ 	.byte	0x00, 0xf0, 0x11, 0x00


	//----- nvinfo : EIATTR_KPARAM_INFO
	.align		4
.L_33:
        /*0038*/ 	.byte	0x04, 0x17
        /*003a*/ 	.short	(.L_35 - .L_34)
.L_34:
        /*003c*/ 	.word	0x00000000
        /*0040*/ 	.short	0x0001
        /*0042*/ 	.short	0x0008
        /*0044*/ 	.byte	0x00, 0xf5, 0x21, 0x00


	//----- nvinfo : EIATTR_KPARAM_INFO
	.align		4
.L_35:
        /*0048*/ 	.byte	0x04, 0x17
        /*004a*/ 	.short	(.L_37 - .L_36)
.L_36:
        /*004c*/ 	.word	0x00000000
        /*0050*/ 	.short	0x0000
        /*0052*/ 	.short	0x0000
        /*0054*/ 	.byte	0x00, 0xf5, 0x21, 0x00


	//----- nvinfo : EIATTR_SPARSE_MMA_MASK
	.align		4
.L_37:
        /*0058*/ 	.byte	0x03, 0x50
        /*005a*/ 	.short	0x0000


	//----- nvinfo : EIATTR_MAXREG_COUNT
	.align		4
        /*005c*/ 	.byte	0x03, 0x1b
        /*005e*/ 	.short	0x00ff


	//----- nvinfo : EIATTR_MERCURY_ISA_VERSION
	.align		4
        /*0060*/ 	.byte	0x03, 0x5f
        /*0062*/ 	.short	0x0101


	//----- nvinfo : EIATTR_VRC_CTA_INIT_COUNT
	.align		4
        /*0064*/ 	.byte	0x02, 0x4a
	.zero		1
	.zero		1


	//----- nvinfo : EIATTR_EXIT_INSTR_OFFSETS
	.align		4
        /*0068*/ 	.byte	0x04, 0x1c
        /*006a*/ 	.short	(.L_39 - .L_38)


	//   ....[0]....
.L_38:
        /*006c*/ 	.word	0x00000040


	//   ....[1]....
        /*0070*/ 	.word	0x00000c90


	//   ....[2]....
        /*0074*/ 	.word	0x00000e30


	//   ....[3]....
        /*0078*/ 	.word	0x00000f40


	//   ....[4]....
        /*007c*/ 	.word	0x00001000


	//----- nvinfo : EIATTR_CBANK_PARAM_SIZE
	.align		4
.L_39:
        /*0080*/ 	.byte	0x03, 0x19
        /*0082*/ 	.short	0x001c


	//----- nvinfo : EIATTR_PARAM_CBANK
	.align		4
        /*0084*/ 	.byte	0x04, 0x0a
        /*0086*/ 	.short	(.L_41 - .L_40)
	.align		4
.L_40:
        /*0088*/ 	.word	index@(.nv.constant0._Z5mergePiS_iii)
        /*008c*/ 	.short	0x0380
        /*008e*/ 	.short	0x001c


	//----- nvinfo : EIATTR_SW_WAR
	.align		4
.L_41:
        /*0090*/ 	.byte	0x04, 0x36
        /*0092*/ 	.short	(.L_43 - .L_42)
.L_42:
        /*0094*/ 	.word	0x00000008
.L_43:


//--------------------- .nv.callgraph             --------------------------
	.section	.nv.callgraph,"",@"SHT_CUDA_CALLGRAPH"
	.align	4
	.sectionentsize	8
	.align		4
        /*0000*/ 	.word	0x00000000
	.align		4
        /*0004*/ 	.word	0xffffffff
	.align		4
        /*0008*/ 	.word	0x00000000
	.align		4
        /*000c*/ 	.word	0xfffffffe
	.align		4
        /*0010*/ 	.word	0x00000000
	.align		4
        /*0014*/ 	.word	0xfffffffd
	.align		4
        /*0018*/ 	.word	0x00000000
	.align		4
        /*001c*/ 	.word	0xfffffffc


//--------------------- .text._Z9mergeSortPiS_i   --------------------------
	.section	.text._Z9mergeSortPiS_i,"ax",@progbits
	.align	128
        .global         _Z9mergeSortPiS_i
        .type           _Z9mergeSortPiS_i,@function
        .size           _Z9mergeSortPiS_i,(.L_x_34 - _Z9mergeSortPiS_i)
        .other          _Z9mergeSortPiS_i,@"STO_CUDA_ENTRY STV_DEFAULT"
_Z9mergeSortPiS_i:
.text._Z9mergeSortPiS_i:
[----:B------:R-:W-:Y:S01]  /*0000*/  LDC R1, c[0x0][0x37c] ;  /* 0x0000df00ff017b82 */ /* 0x000fe20000000800 */
[----:B------:R-:W-:Y:S05]  /*0010*/  EXIT ;  /* 0x000000000000794d */ /* 0x000fea0003800000 */
.L_x_0:
[----:B------:R-:W-:-:S00]  /*0020*/  BRA `(.L_x_0) ;  /* 0xfffffffc00fc7947 */ /* 0x000fc0000383ffff */
[----:B------:R-:W-:-:S00]  /*0030*/  NOP ;  /* 0x0000000000007918 */ /* 0x000fc00000000000 */
        /* <DEDUP_REMOVED lines=12> */
.L_x_34:


//--------------------- .text._Z5mergePiS_iii     --------------------------
	.section	.text._Z5mergePiS_iii,"ax",@progbits
	.align	128
        .global         _Z5mergePiS_iii
        .type           _Z5mergePiS_iii,@function
        .size           _Z5mergePiS_iii,(.L_x_35 - _Z5mergePiS_iii)
        .other          _Z5mergePiS_iii,@"STO_CUDA_ENTRY STV_DEFAULT"
_Z5mergePiS_iii:
.text._Z5mergePiS_iii:
[----:B------:R-:W-:Y:S08]  /*0000*/  LDC R1, c[0x0][0x37c] ;  /* 0x0000df00ff017b82 */ /* 0x000ff00000000800 */
[----:B------:R-:W0:Y:S01]  /*0010*/  LDC R0, c[0x0][0x390] ;  /* 0x0000e400ff007b82 */ /* 0x000e220000000800 */
[----:B------:R-:W0:Y:S02]  /*0020*/  LDCU UR5, c[0x0][0x398] ;  /* 0x00007300ff0577ac */ /* 0x000e240008000800 */
[----:B0-----:R-:W-:-:S13]  /*0030*/  ISETP.LE.AND P0, PT, R0, UR5, PT ;  /* 0x0000000500007c0c */ /* 0x001fda000bf03270 */
[----:B------:R-:W-:Y:S05]  /*0040*/  @!P0 EXIT ;  /* 0x000000000000894d */ /* 0x000fea0003800000 */
[----:B------:R-:W0:Y:S01]  /*0050*/  LDCU UR4, c[0x0][0x394] ;  /* 0x00007280ff0477ac */ /* 0x000e220008000800 */
[----:B------:R-:W-:Y:S01]  /*0060*/  IADD3 R0, PT, PT, -R0, UR5, RZ ;  /* 0x0000000500007c10 */ /* 0x000fe2000fffe1ff */
[----:B------:R-:W1:Y:S04]  /*0070*/  LDCU UR8, c[0x0][0x390] ;  /* 0x00007200ff0877ac */ /* 0x000e680008000800 */
[----:B------:R-:W-:Y:S01]  /*0080*/  VIADD R14, R0, 0x1 ;  /* 0x00000001000e7836 */ /* 0x000fe20000000000 */
[----:B------:R-:W2:Y:S04]  /*0090*/  LDCU.64 UR6, c[0x0][0x358] ;  /* 0x00006b00ff0677ac */ /* 0x000ea80008000a00 */
[----:B------:R-:W-:Y:S01]  /*00a0*/  LOP3.LUT P0, R15, R14, 0x3, RZ, 0xc0, !PT ;  /* 0x000000030e0f7812 */ /* 0x000fe2000780c0ff */
[----:B0-----:R-:W-:Y:S01]  /*00b0*/  UIADD3 UR4, UPT, UPT, UR4, 0x1, URZ ;  /* 0x0000000104047890 */ /* 0x001fe2000fffe0ff */
[----:B-1----:R-:W-:Y:S01]  /*00c0*/  MOV R16, UR8 ;  /* 0x0000000800107c02 */ /* 0x002fe20008000f00 */
[----:B------:R-:W-:Y:S01]  /*00d0*/  IMAD.U32 R7, RZ, RZ, UR8 ;  /* 0x00000008ff077e24 */ /* 0x000fe2000f8e00ff */
[----:B------:R-:W-:-:S03]  /*00e0*/  MOV R17, UR8 ;  /* 0x0000000800117c02 */ /* 0x000fc60008000f00 */
[----:B------:R-:W-:-:S06]  /*00f0*/  IMAD.U32 R19, RZ, RZ, UR4 ;  /* 0x00000004ff137e24 */ /* 0x000fcc000f8e00ff */
[----:B--2---:R-:W-:Y:S05]  /*0100*/  @!P0 BRA `(.L_x_1) ;  /* 0x0000000000888947 */ /* 0x004fea0003800000 */
[----:B------:R-:W0:Y:S01]  /*0110*/  LDC R18, c[0x0][0x394] ;  /* 0x0000e500ff127b82 */ /* 0x000e220000000800 */
[----:B------:R-:W-:Y:S01]  /*0120*/  IADD3 R6, PT, PT, -R15, RZ, RZ ;  /* 0x000000ff0f067210 */ /* 0x000fe20007ffe1ff */
[----:B------:R-:W-:Y:S01]  /*0130*/  IMAD.U32 R7, RZ, RZ, UR8 ;  /* 0x00000008ff077e24 */ /* 0x000fe2000f8e00ff */
[----:B------:R-:W-:Y:S01]  /*0140*/  MOV R17, UR8 ;  /* 0x0000000800117c02 */ /* 0x000fe20008000f00 */
[----:B------:R-:W1:Y:S04]  /*0150*/  LDCU UR4, c[0x0][0x398] ;  /* 0x00007300ff0477ac */ /* 0x000e680008000800 */
[----:B------:R-:W2:Y:S08]  /*0160*/  LDC.64 R2, c[0x0][0x380] ;  /* 0x0000e000ff027b82 */ /* 0x000eb00000000a00 */
[----:B------:R-:W3:Y:S02]  /*0170*/  LDC.64 R4, c[0x0][0x388] ;  /* 0x0000e200ff047b82 */ /* 0x000ee40000000a00 */
.L_x_6:
[----:B0-----:R-:W-:-:S13]  /*0180*/  ISETP.GT.AND P1, PT, R17, R18, PT ;  /* 0x000000121100720c */ /* 0x001fda0003f24270 */
[----:B---34-:R-:W0:Y:S01]  /*0190*/  @P1 LDC.64 R10, c[0x0][0x380] ;  /* 0x0000e000ff0a1b82 */ /* 0x018e220000000a00 */
[----:B------:R-:W-:Y:S02]  /*01a0*/  VIADD R6, R6, 0x1 ;  /* 0x0000000106067836 */ /* 0x000fe40000000000 */
[----:B---3--:R-:W-:-:S03]  /*01b0*/  IMAD.WIDE R8, R7, 0x4, R4 ;  /* 0x0000000407087825 */ /* 0x008fc600078e0204 */
[----:B------:R-:W-:Y:S01]  /*01c0*/  ISETP.NE.AND P0, PT, R6, RZ, PT ;  /* 0x000000ff0600720c */ /* 0x000fe20003f05270 */
[----:B0-----:R-:W-:-:S06]  /*01d0*/  @P1 IMAD.WIDE R10, R19, 0x4, R10 ;  /* 0x00000004130a1825 */ /* 0x001fcc00078e020a */
[----:B------:R0:W5:Y:S01]  /*01e0*/  @P1 LDG.E R11, desc[UR6][R10.64] ;  /* 0x000000060a0b1981 */ /* 0x000162000c1e1900 */
[----:B------:R-:W-:Y:S05]  /*01f0*/  @P1 BRA `(.L_x_2) ;  /* 0x00000000003c1947 */ /* 0x000fea0003800000 */
[----:B-1----:R-:W-:-:S13]  /*0200*/  ISETP.GT.AND P1, PT, R19, UR4, PT ;  /* 0x0000000413007c0c */ /* 0x002fda000bf24270 */
[----:B------:R-:W-:Y:S05]  /*0210*/  @!P1 BRA `(.L_x_3) ;  /* 0x00000000000c9947 */ /* 0x000fea0003800000 */
[----:B0-2--5:R-:W-:-:S06]  /*0220*/  IMAD.WIDE R10, R17, 0x4, R2 ;  /* 0x00000004110a7825 */ /* 0x025fcc00078e0202 */
[----:B------:R0:W5:Y:S01]  /*0230*/  LDG.E R11, desc[UR6][R10.64] ;  /* 0x000000060a0b7981 */ /* 0x000162000c1e1900 */
[----:B------:R-:W-:Y:S05]  /*0240*/  BRA `(.L_x_4) ;  /* 0x00000000001c7947 */ /* 0x000fea0003800000 */
.L_x_3:
[----:B--2---:R-:W-:-:S04]  /*0250*/  IMAD.WIDE R12, R17, 0x4, R2 ;  /* 0x00000004110c7825 */ /* 0x004fc800078e0202 */
[----:B0----5:R-:W-:Y:S02]  /*0260*/  IMAD.WIDE R10, R19, 0x4, R2 ;  /* 0x00000004130a7825 */ /* 0x021fe400078e0202 */
[----:B------:R-:W2:Y:S04]  /*0270*/  LDG.E R12, desc[UR6][R12.64] ;  /* 0x000000060c0c7981 */ /* 0x000ea8000c1e1900 */
[----:B------:R-:W2:Y:S02]  /*0280*/  LDG.E R11, desc[UR6][R10.64] ;  /* 0x000000060a0b7981 */ /* 0x000ea4000c1e1900 */
[----:B--2---:R-:W-:-:S13]  /*0290*/  ISETP.GT.AND P1, PT, R12, R11, PT ;  /* 0x0000000b0c00720c */ /* 0x004fda0003f24270 */
[----:B------:R-:W-:Y:S05]  /*02a0*/  @P1 BRA `(.L_x_2) ;  /* 0x0000000000101947 */ /* 0x000fea0003800000 */
[----:B------:R-:W-:-:S07]  /*02b0*/  MOV R11, R12 ;  /* 0x0000000c000b7202 */ /* 0x000fce0000000f00 */
.L_x_4:
[----:B-----5:R4:W-:Y:S01]  /*02c0*/  STG.E desc[UR6][R8.64], R11 ;  /* 0x0000000b08007986 */ /* 0x0209e2000c101906 */
[----:B------:R-:W-:Y:S01]  /*02d0*/  VIADD R17, R17, 0x1 ;  /* 0x0000000111117836 */ /* 0x000fe20000000000 */
[----:B------:R-:W-:Y:S06]  /*02e0*/  BRA `(.L_x_5) ;  /* 0x0000000000087947 */ /* 0x000fec0003800000 */
.L_x_2:
[----:B-----5:R3:W-:Y:S01]  /*02f0*/  STG.E desc[UR6][R8.64], R11 ;  /* 0x0000000b08007986 */ /* 0x0207e2000c101906 */
[----:B------:R-:W-:-:S07]  /*0300*/  IADD3 R19, PT, PT, R19, 0x1, RZ ;  /* 0x0000000113137810 */ /* 0x000fce0007ffe0ff */
.L_x_5:
[----:B------:R-:W-:Y:S01]  /*0310*/  VIADD R7, R7, 0x1 ;  /* 0x0000000107077836 */ /* 0x000fe20000000000 */
[----:B------:R-:W-:Y:S06]  /*0320*/  @P0 BRA `(.L_x_6) ;  /* 0xfffffffc00940947 */ /* 0x000fec000383ffff */
.L_x_1:
[----:B------:R-:W-:-:S13]  /*0330*/  ISETP.GE.U32.AND P0, PT, R0, 0x3, PT ;  /* 0x000000030000780c */ /* 0x000fda0003f06070 */
[----:B------:R-:W-:Y:S05]  /*0340*/  @!P0 BRA `(.L_x_7) ;  /* 0x0000000400988947 */ /* 0x000fea0003800000 */
[----:B------:R-:W0:Y:S01]  /*0350*/  LDC R18, c[0x0][0x394] ;  /* 0x0000e500ff127b82 */ /* 0x000e220000000800 */
[----:B-1----:R-:W1:Y:S01]  /*0360*/  LDCU UR4, c[0x0][0x398] ;  /* 0x00007300ff0477ac */ /* 0x002e620008000800 */
[C---:B------:R-:W-:Y:S01]  /*0370*/  IADD3 R21, PT, PT, R7.reuse, -0x1, RZ ;  /* 0xffffffff07157810 */ /* 0x040fe20007ffe0ff */
[----:B------:R-:W0:Y:S05]  /*0380*/  LDCU UR5, c[0x0][0x398] ;  /* 0x00007300ff0577ac */ /* 0x000e2a0008000800 */
[----:B--2---:R-:W2:Y:S08]  /*0390*/  LDC.64 R2, c[0x0][0x380] ;  /* 0x0000e000ff027b82 */ /* 0x004eb00000000a00 */
[----:B------:R-:W0:Y:S01]  /*03a0*/  LDC.64 R4, c[0x0][0x388] ;  /* 0x0000e200ff047b82 */ /* 0x000e220000000a00 */
[----:B-1----:R-:W-:-:S07]  /*03b0*/  VIADD R20, R7, -UR4 ;  /* 0x8000000407147c36 */ /* 0x002fce0008000000 */
.L_x_27:
[----:B0-----:R-:W-:-:S13]  /*03c0*/  ISETP.GT.AND P1, PT, R17, R18, PT ;  /* 0x000000121100720c */ /* 0x001fda0003f24270 */
[----:B------:R-:W0:Y:S01]  /*03d0*/  @P1 LDC.64 R6, c[0x0][0x380] ;  /* 0x0000e000ff061b82 */ /* 0x000e220000000a00 */
[----:B------:R-:W-:Y:S01]  /*03e0*/  IADD3 R20, PT, PT, R20, 0x4, RZ ;  /* 0x0000000414147810 */ /* 0x000fe20007ffe0ff */
[----:B-1-34-:R-:W-:-:S03]  /*03f0*/  VIADD R9, R21, 0x1 ;  /* 0x0000000115097836 */ /* 0x01afc60000000000 */
[----:B------:R-:W-:Y:S01]  /*0400*/  ISETP.NE.AND P0, PT, R20, 0x1, PT ;  /* 0x000000011400780c */ /* 0x000fe20003f05270 */
[----:B------:R-:W-:-:S04]  /*0410*/  IMAD.WIDE R8, R9, 0x4, R4 ;  /* 0x0000000409087825 */ /* 0x000fc800078e0204 */
[----:B0-----:R-:W-:-:S05]  /*0420*/  @P1 IMAD.WIDE R10, R19, 0x4, R6 ;  /* 0x00000004130a1825 */ /* 0x001fca00078e0206 */
[----:B------:R0:W5:Y:S01]  /*0430*/  @P1 LDG.E R13, desc[UR6][R10.64] ;  /* 0x000000060a0d1981 */ /* 0x000162000c1e1900 */
[----:B------:R-:W-:Y:S05]  /*0440*/  @P1 BRA `(.L_x_8) ;  /* 0x0000000000481947 */ /* 0x000fea0003800000 */
[----:B------:R-:W-:-:S13]  /*0450*/  ISETP.GT.AND P1, PT, R19, UR5, PT ;  /* 0x0000000513007c0c */ /* 0x000fda000bf24270 */
[----:B------:R-:W-:Y:S05]  /*0460*/  @!P1 BRA `(.L_x_9) ;  /* 0x0000000000149947 */ /* 0x000fea0003800000 */
[----:B--2---:R-:W-:Y:S01]  /*0470*/  MOV R6, R2 ;  /* 0x0000000200067202 */ /* 0x004fe20000000f00 */
[----:B------:R-:W-:-:S04]  /*0480*/  IMAD.MOV.U32 R7, RZ, RZ, R3 ;  /* 0x000000ffff077224 */ /* 0x000fc800078e0003 */
[----:B0-----:R-:W-:-:S06]  /*0490*/  IMAD.WIDE R10, R17, 0x4, R6 ;  /* 0x00000004110a7825 */ /* 0x001fcc00078e0206 */
[----:B------:R0:W5:Y:S01]  /*04a0*/  LDG.E R11, desc[UR6][R10.64] ;  /* 0x000000060a0b7981 */ /* 0x000162000c1e1900 */
[----:B------:R-:W-:Y:S05]  /*04b0*/  BRA `(.L_x_10) ;  /* 0x0000000000207947 */ /* 0x000fea0003800000 */
.L_x_9:
[----:B--2---:R-:W-:Y:S01]  /*04c0*/  MOV R6, R2 ;  /* 0x0000000200067202 */ /* 0x004fe20000000f00 */
[----:B------:R-:W-:-:S04]  /*04d0*/  IMAD.MOV.U32 R7, RZ, RZ, R3 ;  /* 0x000000ffff077224 */ /* 0x000fc800078e0003 */
[----:B0-----:R-:W-:-:S04]  /*04e0*/  IMAD.WIDE R10, R17, 0x4, R6 ;  /* 0x00000004110a7825 */ /* 0x001fc800078e0206 */
[----:B-----5:R-:W-:Y:S02]  /*04f0*/  IMAD.WIDE R12, R19, 0x4, R6 ;  /* 0x00000004130c7825 */ /* 0x020fe400078e0206 */
[----:B------:R-:W2:Y:S04]  /*0500*/  LDG.E R11, desc[UR6][R10.64] ;  /* 0x000000060a0b7981 */ /* 0x000ea8000c1e1900 */
[----:B------:R-:W2:Y:S02]  /*0510*/  LDG.E R13, desc[UR6][R12.64] ;  /* 0x000000060c0d7981 */ /* 0x000ea4000c1e1900 */
[----:B--2---:R-:W-:-:S13]  /*0520*/  ISETP.GT.AND P1, PT, R11, R13, PT ;  /* 0x0000000d0b00720c */ /* 0x004fda0003f24270 */
[----:B------:R-:W-:Y:S05]  /*0530*/  @P1 BRA `(.L_x_8) ;  /* 0x00000000000c1947 */ /* 0x000fea0003800000 */
.L_x_10:
[----:B-----5:R3:W-:Y:S01]  /*0540*/  STG.E desc[UR6][R8.64], R11 ;  /* 0x0000000b08007986 */ /* 0x0207e2000c101906 */
[----:B------:R-:W-:Y:S01]  /*0550*/  IADD3 R17, PT, PT, R17, 0x1, RZ ;  /* 0x0000000111117810 */ /* 0x000fe20007ffe0ff */
[----:B------:R-:W-:Y:S06]  /*0560*/  BRA `(.L_x_11) ;  /* 0x0000000000087947 */ /* 0x000fec0003800000 */
.L_x_8:
[----:B-----5:R1:W-:Y:S01]  /*0570*/  STG.E desc[UR6][R8.64], R13 ;  /* 0x0000000d08007986 */ /* 0x0203e2000c101906 */
[----:B------:R-:W-:-:S07]  /*0580*/  VIADD R19, R19, 0x1 ;  /* 0x0000000113137836 */ /* 0x000fce0000000000 */
.L_x_11:
[----:B------:R-:W-:-:S13]  /*0590*/  ISETP.GT.AND P1, PT, R17, R18, PT ;  /* 0x000000121100720c */ /* 0x000fda0003f24270 */
[----:B------:R-:W-:Y:S05]  /*05a0*/  @!P1 BRA `(.L_x_12) ;  /* 0x00000000000c9947 */ /* 0x000fea0003800000 */
[----:B0--3--:R-:W-:-:S05]  /*05b0*/  IMAD.WIDE R10, R19, 0x4, R6 ;  /* 0x00000004130a7825 */ /* 0x009fca00078e0206 */
[----:B-1----:R0:W5:Y:S01]  /*05c0*/  LDG.E R13, desc[UR6][R10.64] ;  /* 0x000000060a0d7981 */ /* 0x002162000c1e1900 */
[----:B------:R-:W-:Y:S05]  /*05d0*/  BRA `(.L_x_13) ;  /* 0x0000000000387947 */ /* 0x000fea0003800000 */
.L_x_12:
[----:B------:R-:W-:-:S13]  /*05e0*/  ISETP.GT.AND P1, PT, R19, UR5, PT ;  /* 0x0000000513007c0c */ /* 0x000fda000bf24270 */
[----:B------:R-:W-:Y:S05]  /*05f0*/  @!P1 BRA `(.L_x_14) ;  /* 0x00000000000c9947 */ /* 0x000fea0003800000 */
[----:B0--3--:R-:W-:-:S06]  /*0600*/  IMAD.WIDE R10, R17, 0x4, R6 ;  /* 0x00000004110a7825 */ /* 0x009fcc00078e0206 */
[----:B------:R0:W5:Y:S01]  /*0610*/  LDG.E R11, desc[UR6][R10.64] ;  /* 0x000000060a0b7981 */ /* 0x000162000c1e1900 */
[----:B------:R-:W-:Y:S05]  /*0620*/  BRA `(.L_x_15) ;  /* 0x0000000000187947 */ /* 0x000fea0003800000 */
.L_x_14:
[----:B0--3--:R-:W-:-:S04]  /*0630*/  IMAD.WIDE R10, R17, 0x4, R6 ;  /* 0x00000004110a7825 */ /* 0x009fc800078e0206 */
[----:B-1----:R-:W-:Y:S02]  /*0640*/  IMAD.WIDE R12, R19, 0x4, R6 ;  /* 0x00000004130c7825 */ /* 0x002fe400078e0206 */
[----:B------:R-:W3:Y:S04]  /*0650*/  LDG.E R11, desc[UR6][R10.64] ;  /* 0x000000060a0b7981 */ /* 0x000ee8000c1e1900 */
[----:B------:R-:W3:Y:S02]  /*0660*/  LDG.E R13, desc[UR6][R12.64] ;  /* 0x000000060c0d7981 */ /* 0x000ee4000c1e1900 */
[----:B---3--:R-:W-:-:S13]  /*0670*/  ISETP.GT.AND P1, PT, R11, R13, PT ;  /* 0x0000000d0b00720c */ /* 0x008fda0003f24270 */
[----:B------:R-:W-:Y:S05]  /*0680*/  @P1 BRA `(.L_x_13) ;  /* 0x00000000000c1947 */ /* 0x000fea0003800000 */
.L_x_15:
[----:B-----5:R3:W-:Y:S01]  /*0690*/  STG.E desc[UR6][R8.64+0x4], R11 ;  /* 0x0000040b08007986 */ /* 0x0207e2000c101906 */
[----:B------:R-:W-:Y:S01]  /*06a0*/  IADD3 R17, PT, PT, R17, 0x1, RZ ;  /* 0x0000000111117810 */ /* 0x000fe20007ffe0ff */
[----:B------:R-:W-:Y:S06]  /*06b0*/  BRA `(.L_x_16) ;  /* 0x0000000000087947 */ /* 0x000fec0003800000 */
.L_x_13:
[----:B-----5:R4:W-:Y:S01]  /*06c0*/  STG.E desc[UR6][R8.64+0x4], R13 ;  /* 0x0000040d08007986 */ /* 0x0209e2000c101906 */
[----:B------:R-:W-:-:S07]  /*06d0*/  VIADD R19, R19, 0x1 ;  /* 0x0000000113137836 */ /* 0x000fce0000000000 */
.L_x_16:
[----:B------:R-:W-:-:S13]  /*06e0*/  ISETP.GT.AND P1, PT, R17, R18, PT ;  /* 0x000000121100720c */ /* 0x000fda0003f24270 */
[----:B------:R-:W-:Y:S05]  /*06f0*/  @!P1 BRA `(.L_x_17) ;  /* 0x00000000000c9947 */ /* 0x000fea0003800000 */
[----:B0--3--:R-:W-:-:S05]  /*0700*/  IMAD.WIDE R10, R19, 0x4, R6 ;  /* 0x00000004130a7825 */ /* 0x009fca00078e0206 */
[----:B-1--4-:R0:W5:Y:S01]  /*0710*/  LDG.E R13, desc[UR6][R10.64] ;  /* 0x000000060a0d7981 */ /* 0x012162000c1e1900 */
[----:B------:R-:W-:Y:S05]  /*0720*/  BRA `(.L_x_18) ;  /* 0x0000000000387947 */ /* 0x000fea0003800000 */
.L_x_17:
[----:B------:R-:W-:-:S13]  /*0730*/  ISETP.GT.AND P1, PT, R19, UR5, PT ;  /* 0x0000000513007c0c */ /* 0x000fda000bf24270 */
[----:B------:R-:W-:Y:S05]  /*0740*/  @!P1 BRA `(.L_x_19) ;  /* 0x00000000000c9947 */ /* 0x000fea0003800000 */
[----:B0--3--:R-:W-:-:S06]  /*0750*/  IMAD.WIDE R10, R17, 0x4, R6 ;  /* 0x00000004110a7825 */ /* 0x009fcc00078e0206 */
[----:B------:R0:W5:Y:S01]  /*0760*/  LDG.E R11, desc[UR6][R10.64] ;  /* 0x000000060a0b7981 */ /* 0x000162000c1e1900 */
[----:B------:R-:W-:Y:S05]  /*0770*/  BRA `(.L_x_20) ;  /* 0x0000000000187947 */ /* 0x000fea0003800000 */
.L_x_19:
[----:B0--3--:R-:W-:-:S04]  /*0780*/  IMAD.WIDE R10, R17, 0x4, R6 ;  /* 0x00000004110a7825 */ /* 0x009fc800078e0206 */
[----:B-1--4-:R-:W-:Y:S02]  /*0790*/  IMAD.WIDE R12, R19, 0x4, R6 ;  /* 0x00000004130c7825 */ /* 0x012fe400078e0206 */
[----:B------:R-:W3:Y:S04]  /*07a0*/  LDG.E R11, desc[UR6][R10.64] ;  /* 0x000000060a0b7981 */ /* 0x000ee8000c1e1900 */
[----:B------:R-:W3:Y:S02]  /*07b0*/  LDG.E R13, desc[UR6][R12.64] ;  /* 0x000000060c0d7981 */ /* 0x000ee4000c1e1900 */
[----:B---3--:R-:W-:-:S13]  /*07c0*/  ISETP.GT.AND P1, PT, R11, R13, PT ;  /* 0x0000000d0b00720c */ /* 0x008fda0003f24270 */
[----:B------:R-:W-:Y:S05]  /*07d0*/  @P1 BRA `(.L_x_18) ;  /* 0x00000000000c1947 */ /* 0x000fea0003800000 */
.L_x_20:
[----:B-----5:R3:W-:Y:S01]  /*07e0*/  STG.E desc[UR6][R8.64+0x8], R11 ;  /* 0x0000080b08007986 */ /* 0x0207e2000c101906 */
[----:B------:R-:W-:Y:S01]  /*07f0*/  IADD3 R17, PT, PT, R17, 0x1, RZ ;  /* 0x0000000111117810 */ /* 0x000fe20007ffe0ff */
[----:B------:R-:W-:Y:S06]  /*0800*/  BRA `(.L_x_21) ;  /* 0x0000000000087947 */ /* 0x000fec0003800000 */
.L_x_18:
[----:B-----5:R1:W-:Y:S01]  /*0810*/  STG.E desc[UR6][R8.64+0x8], R13 ;  /* 0x0000080d08007986 */ /* 0x0203e2000c101906 */
[----:B------:R-:W-:-:S07]  /*0820*/  VIADD R19, R19, 0x1 ;  /* 0x0000000113137836 */ /* 0x000fce0000000000 */
.L_x_21:
[----:B------:R-:W-:-:S13]  /*0830*/  ISETP.GT.AND P1, PT, R17, R18, PT ;  /* 0x000000121100720c */ /* 0x000fda0003f24270 */
[----:B------:R-:W-:Y:S05]  /*0840*/  @!P1 BRA `(.L_x_22) ;  /* 0x00000000000c9947 */ /* 0x000fea0003800000 */
[----:B------:R-:W-:-:S06]  /*0850*/  IMAD.WIDE R6, R19, 0x4, R6 ;  /* 0x0000000413067825 */ /* 0x000fcc00078e0206 */
[----:B------:R0:W5:Y:S01]  /*0860*/  LDG.E R7, desc[UR6][R6.64] ;  /* 0x0000000606077981 */ /* 0x000162000c1e1900 */
[----:B------:R-:W-:Y:S05]  /*0870*/  BRA `(.L_x_23) ;  /* 0x00000000003c7947 */ /* 0x000fea0003800000 */
.L_x_22:
[----:B------:R-:W-:-:S13]  /*0880*/  ISETP.GT.AND P1, PT, R19, UR5, PT ;  /* 0x0000000513007c0c */ /* 0x000fda000bf24270 */
[----:B------:R-:W-:Y:S05]  /*0890*/  @!P1 BRA `(.L_x_24) ;  /* 0x00000000000c9947 */ /* 0x000fea0003800000 */
[----:B------:R-:W-:-:S06]  /*08a0*/  IMAD.WIDE R6, R17, 0x4, R6 ;  /* 0x0000000411067825 */ /* 0x000fcc00078e0206 */
[----:B------:R0:W5:Y:S01]  /*08b0*/  LDG.E R7, desc[UR6][R6.64] ;  /* 0x0000000606077981 */ /* 0x000162000c1e1900 */
[----:B------:R-:W-:Y:S05]  /*08c0*/  BRA `(.L_x_25) ;  /* 0x00000000001c7947 */ /* 0x000fea0003800000 */
.L_x_24:
[----:B0--3--:R-:W-:-:S04]  /*08d0*/  IMAD.WIDE R10, R17, 0x4, R6 ;  /* 0x00000004110a7825 */ /* 0x009fc800078e0206 */
[----:B------:R-:W-:Y:S02]  /*08e0*/  IMAD.WIDE R6, R19, 0x4, R6 ;  /* 0x0000000413067825 */ /* 0x000fe400078e0206 */
[----:B------:R-:W3:Y:S04]  /*08f0*/  LDG.E R10, desc[UR6][R10.64] ;  /* 0x000000060a0a7981 */ /* 0x000ee8000c1e1900 */
[----:B------:R-:W3:Y:S02]  /*0900*/  LDG.E R7, desc[UR6][R6.64] ;  /* 0x0000000606077981 */ /* 0x000ee4000c1e1900 */
[----:B---3--:R-:W-:-:S13]  /*0910*/  ISETP.GT.AND P1, PT, R10, R7, PT ;  /* 0x000000070a00720c */ /* 0x008fda0003f24270 */
[----:B------:R-:W-:Y:S05]  /*0920*/  @P1 BRA `(.L_x_23) ;  /* 0x0000000000101947 */ /* 0x000fea0003800000 */
[----:B------:R-:W-:-:S07]  /*0930*/  MOV R7, R10 ;  /* 0x0000000a00077202 */ /* 0x000fce0000000f00 */
.L_x_25:
[----:B-----5:R0:W-:Y:S01]  /*0940*/  STG.E desc[UR6][R8.64+0xc], R7 ;  /* 0x00000c0708007986 */ /* 0x0201e2000c101906 */
[----:B------:R-:W-:Y:S01]  /*0950*/  VIADD R17, R17, 0x1 ;  /* 0x0000000111117836 */ /* 0x000fe20000000000 */
[----:B------:R-:W-:Y:S06]  /*0960*/  BRA `(.L_x_26) ;  /* 0x0000000000087947 */ /* 0x000fec0003800000 */
.L_x_23:
[----:B-----5:R0:W-:Y:S01]  /*0970*/  STG.E desc[UR6][R8.64+0xc], R7 ;  /* 0x00000c0708007986 */ /* 0x0201e2000c101906 */
[----:B------:R-:W-:-:S07]  /*0980*/  IADD3 R19, PT, PT, R19, 0x1, RZ ;  /* 0x0000000113137810 */ /* 0x000fce0007ffe0ff */
.L_x_26:
[----:B------:R-:W-:Y:S01]  /*0990*/  VIADD R21, R21, 0x4 ;  /* 0x0000000415157836 */ /* 0x000fe20000000000 */
[----:B------:R-:W-:Y:S06]  /*09a0*/  @P0 BRA `(.L_x_27) ;  /* 0xfffffff800840947 */ /* 0x000fec000383ffff */
.L_x_7:
[----:B------:R-:W-:Y:S02]  /*09b0*/  ISETP.GE.U32.AND P1, PT, R0, 0xf, PT ;  /* 0x0000000f0000780c */ /* 0x000fe40003f26070 */
[----:B0-----:R-:W-:-:S04]  /*09c0*/  LOP3.LUT R6, R14, 0xf, RZ, 0xc0, !PT ;  /* 0x0000000f0e067812 */ /* 0x001fc800078ec0ff */
[----:B------:R-:W-:-:S07]  /*09d0*/  ISETP.NE.AND P0, PT, R6, RZ, PT ;  /* 0x000000ff0600720c */ /* 0x000fce0003f05270 */
[----:B------:R-:W-:Y:S06]  /*09e0*/  @!P1 BRA `(.L_x_28) ;  /* 0x0000000000a89947 */ /* 0x000fec0003800000 */
[----:B------:R-:W-:-:S04]  /*09f0*/  LOP3.LUT R0, R14, 0xfffffff0, RZ, 0xc0, !PT ;  /* 0xfffffff00e007812 */ /* 0x000fc800078ec0ff */
[----:B------:R-:W-:-:S07]  /*0a00*/  IADD3 R0, PT, PT, -R0, RZ, RZ ;  /* 0x000000ff00007210 */ /* 0x000fce0007ffe1ff */
.L_x_29:
[----:B--2---:R-:W0:Y:S08]  /*0a10*/  LDC.64 R2, c[0x0][0x388] ;  /* 0x0000e200ff027b82 */ /* 0x004e300000000a00 */
[----:B----4-:R-:W2:Y:S01]  /*0a20*/  LDC.64 R4, c[0x0][0x380] ;  /* 0x0000e000ff047b82 */ /* 0x010ea20000000a00 */
[----:B0-----:R-:W-:-:S05]  /*0a30*/  IMAD.WIDE R2, R16, 0x4, R2 ;  /* 0x0000000410027825 */ /* 0x001fca00078e0202 */
[----:B------:R-:W5:Y:S01]  /*0a40*/  LDG.E R7, desc[UR6][R2.64] ;  /* 0x0000000602077981 */ /* 0x000f62000c1e1900 */
[----:B--2---:R-:W-:-:S05]  /*0a50*/  IMAD.WIDE R4, R16, 0x4, R4 ;  /* 0x0000000410047825 */ /* 0x004fca00078e0204 */
[----:B-----5:R0:W-:Y:S04]  /*0a60*/  STG.E desc[UR6][R4.64], R7 ;  /* 0x0000000704007986 */ /* 0x0201e8000c101906 */
[----:B-1-34-:R-:W2:Y:S04]  /*0a70*/  LDG.E R9, desc[UR6][R2.64+0x4] ;  /* 0x0000040602097981 */ /* 0x01aea8000c1e1900 */
[----:B--2---:R1:W-:Y:S04]  /*0a80*/  STG.E desc[UR6][R4.64+0x4], R9 ;  /* 0x0000040904007986 */ /* 0x0043e8000c101906 */
[----:B------:R-:W2:Y:S04]  /*0a90*/  LDG.E R11, desc[UR6][R2.64+0x8] ;  /* 0x00000806020b7981 */ /* 0x000ea8000c1e1900 */
[----:B--2---:R2:W-:Y:S04]  /*0aa0*/  STG.E desc[UR6][R4.64+0x8], R11 ;  /* 0x0000080b04007986 */ /* 0x0045e8000c101906 */
[----:B------:R-:W3:Y:S04]  /*0ab0*/  LDG.E R13, desc[UR6][R2.64+0xc] ;  /* 0x00000c06020d7981 */ /* 0x000ee8000c1e1900 */
[----:B---3--:R3:W-:Y:S04]  /*0ac0*/  STG.E desc[UR6][R4.64+0xc], R13 ;  /* 0x00000c0d04007986 */ /* 0x0087e8000c101906 */
[----:B------:R-:W4:Y:S04]  /*0ad0*/  LDG.E R17, desc[UR6][R2.64+0x10] ;  /* 0x0000100602117981 */ /* 0x000f28000c1e1900 */
[----:B----4-:R4:W-:Y:S04]  /*0ae0*/  STG.E desc[UR6][R4.64+0x10], R17 ;  /* 0x0000101104007986 */ /* 0x0109e8000c101906 */
[----:B------:R-:W5:Y:S04]  /*0af0*/  LDG.E R19, desc[UR6][R2.64+0x14] ;  /* 0x0000140602137981 */ /* 0x000f68000c1e1900 */
[----:B-----5:R5:W-:Y:S04]  /*0b00*/  STG.E desc[UR6][R4.64+0x14], R19 ;  /* 0x0000141304007986 */ /* 0x020be8000c101906 */
[----:B0-----:R-:W2:Y:S04]  /*0b10*/  LDG.E R7, desc[UR6][R2.64+0x18] ;  /* 0x0000180602077981 */ /* 0x001ea8000c1e1900 */
[----:B--2---:R0:W-:Y:S04]  /*0b20*/  STG.E desc[UR6][R4.64+0x18], R7 ;  /* 0x0000180704007986 */ /* 0x0041e8000c101906 */
[----:B-1----:R-:W2:Y:S04]  /*0b30*/  LDG.E R9, desc[UR6][R2.64+0x1c] ;  /* 0x00001c0602097981 */ /* 0x002ea8000c1e1900 */
[----:B--2---:R1:W-:Y:S04]  /*0b40*/  STG.E desc[UR6][R4.64+0x1c], R9 ;  /* 0x00001c0904007986 */ /* 0x0043e8000c101906 */
[----:B------:R-:W2:Y:S04]  /*0b50*/  LDG.E R11, desc[UR6][R2.64+0x20] ;  /* 0x00002006020b7981 */ /* 0x000ea8000c1e1900 */
[----:B--2---:R2:W-:Y:S04]  /*0b60*/  STG.E desc[UR6][R4.64+0x20], R11 ;  /* 0x0000200b04007986 */ /* 0x0045e8000c101906 */
[----:B---3--:R-:W3:Y:S04]  /*0b70*/  LDG.E R13, desc[UR6][R2.64+0x24] ;  /* 0x00002406020d7981 */ /* 0x008ee8000c1e1900 */
[----:B---3--:R3:W-:Y:S04]  /*0b80*/  STG.E desc[UR6][R4.64+0x24], R13 ;  /* 0x0000240d04007986 */ /* 0x0087e8000c101906 */
[----:B----4-:R-:W4:Y:S04]  /*0b90*/  LDG.E R17, desc[UR6][R2.64+0x28] ;  /* 0x0000280602117981 */ /* 0x010f28000c1e1900 */
[----:B----4-:R4:W-:Y:S04]  /*0ba0*/  STG.E desc[UR6][R4.64+0x28], R17 ;  /* 0x0000281104007986 */ /* 0x0109e8000c101906 */
[----:B-----5:R-:W5:Y:S04]  /*0bb0*/  LDG.E R19, desc[UR6][R2.64+0x2c] ;  /* 0x00002c0602137981 */ /* 0x020f68000c1e1900 */
[----:B-----5:R4:W-:Y:S04]  /*0bc0*/  STG.E desc[UR6][R4.64+0x2c], R19 ;  /* 0x00002c1304007986 */ /* 0x0209e8000c101906 */
[----:B0-----:R-:W5:Y:S04]  /*0bd0*/  LDG.E R7, desc[UR6][R2.64+0x30] ;  /* 0x0000300602077981 */ /* 0x001f68000c1e1900 */
[----:B-----5:R4:W-:Y:S04]  /*0be0*/  STG.E desc[UR6][R4.64+0x30], R7 ;  /* 0x0000300704007986 */ /* 0x0209e8000c101906 */
[----:B-1----:R-:W5:Y:S04]  /*0bf0*/  LDG.E R9, desc[UR6][R2.64+0x34] ;  /* 0x0000340602097981 */ /* 0x002f68000c1e1900 */
[----:B-----5:R4:W-:Y:S04]  /*0c00*/  STG.E desc[UR6][R4.64+0x34], R9 ;  /* 0x0000340904007986 */ /* 0x0209e8000c101906 */
[----:B--2---:R-:W2:Y:S01]  /*0c10*/  LDG.E R11, desc[UR6][R2.64+0x38] ;  /* 0x00003806020b7981 */ /* 0x004ea2000c1e1900 */
[----:B------:R-:W-:-:S05]  /*0c20*/  VIADD R0, R0, 0x10 ;  /* 0x0000001000007836 */ /* 0x000fca0000000000 */
[----:B------:R-:W-:Y:S01]  /*0c30*/  ISETP.NE.AND P1, PT, R0, RZ, PT ;  /* 0x000000ff0000720c */ /* 0x000fe20003f25270 */
[----:B--2---:R4:W-:Y:S04]  /*0c40*/  STG.E desc[UR6][R4.64+0x38], R11 ;  /* 0x0000380b04007986 */ /* 0x0049e8000c101906 */
[----:B---3--:R-:W2:Y:S01]  /*0c50*/  LDG.E R13, desc[UR6][R2.64+0x3c] ;  /* 0x00003c06020d7981 */ /* 0x008ea2000c1e1900 */
[----:B------:R-:W-:-:S03]  /*0c60*/  IADD3 R16, PT, PT, R16, 0x10, RZ ;  /* 0x0000001010107810 */ /* 0x000fc60007ffe0ff */
[----:B--2---:R4:W-:Y:S04]  /*0c70*/  STG.E desc[UR6][R4.64+0x3c], R13 ;  /* 0x00003c0d04007986 */ /* 0x0049e8000c101906 */
[----:B------:R-:W-:Y:S05]  /*0c80*/  @P1 BRA `(.L_x_29) ;  /* 0xfffffffc00601947 */ /* 0x000fea000383ffff */
.L_x_28:
[----:B-1----:R-:W-:Y:S05]  /*0c90*/  @!P0 EXIT ;  /* 0x000000000000894d */ /* 0x002fea0003800000 */
[----:B------:R-:W-:Y:S02]  /*0ca0*/  ISETP.GE.U32.AND P0, PT, R6, 0x8, PT ;  /* 0x000000080600780c */ /* 0x000fe40003f06070 */
[----:B------:R-:W-:-:S04]  /*0cb0*/  LOP3.LUT R14, R14, 0x7, RZ, 0xc0, !PT ;  /* 0x000000070e0e7812 */ /* 0x000fc800078ec0ff */
[----:B------:R-:W-:-:S07]  /*0cc0*/  ISETP.NE.AND P1, PT, R14, RZ, PT ;  /* 0x000000ff0e00720c */ /* 0x000fce0003f25270 */
[----:B------:R-:W-:Y:S06]  /*0cd0*/  @!P0 BRA `(.L_x_30) ;  /* 0x0000000000548947 */ /* 0x000fec0003800000 */
[----:B--2---:R-:W0:Y:S08]  /*0ce0*/  LDC.64 R2, c[0x0][0x388] ;  /* 0x0000e200ff027b82 */ /* 0x004e300000000a00 */
[----:B----4-:R-:W1:Y:S01]  /*0cf0*/  LDC.64 R4, c[0x0][0x380] ;  /* 0x0000e000ff047b82 */ /* 0x010e620000000a00 */
[----:B0-----:R-:W-:-:S05]  /*0d00*/  IMAD.WIDE R2, R16, 0x4, R2 ;  /* 0x0000000410027825 */ /* 0x001fca00078e0202 */
[----:B------:R-:W2:Y:S01]  /*0d10*/  LDG.E R7, desc[UR6][R2.64] ;  /* 0x0000000602077981 */ /* 0x000ea2000c1e1900 */
[----:B-1----:R-:W-:-:S05]  /*0d20*/  IMAD.WIDE R4, R16, 0x4, R4 ;  /* 0x0000000410047825 */ /* 0x002fca00078e0204 */
[----:B--2---:R0:W-:Y:S04]  /*0d30*/  STG.E desc[UR6][R4.64], R7 ;  /* 0x0000000704007986 */ /* 0x0041e8000c101906 */
[----:B---3--:R-:W2:Y:S04]  /*0d40*/  LDG.E R9, desc[UR6][R2.64+0x4] ;  /* 0x0000040602097981 */ /* 0x008ea8000c1e1900 */
[----:B--2---:R1:W-:Y:S04]  /*0d50*/  STG.E desc[UR6][R4.64+0x4], R9 ;  /* 0x0000040904007986 */ /* 0x0043e8000c101906 */
[----:B------:R-:W2:Y:S04]  /*0d60*/  LDG.E R11, desc[UR6][R2.64+0x8] ;  /* 0x00000806020b7981 */ /* 0x000ea8000c1e1900 */
[----:B--2---:R2:W-:Y:S04]  /*0d70*/  STG.E desc[UR6][R4.64+0x8], R11 ;  /* 0x0000080b04007986 */ /* 0x0045e8000c101906 */
[----:B------:R-:W3:Y:S04]  /*0d80*/  LDG.E R13, desc[UR6][R2.64+0xc] ;  /* 0x00000c06020d7981 */ /* 0x000ee8000c1e1900 */
[----:B---3--:R2:W-:Y:S04]  /*0d90*/  STG.E desc[UR6][R4.64+0xc], R13 ;  /* 0x00000c0d04007986 */ /* 0x0085e8000c101906 */
[----:B------:R-:W3:Y:S04]  /*0da0*/  LDG.E R17, desc[UR6][R2.64+0x10] ;  /* 0x0000100602117981 */ /* 0x000ee8000c1e1900 */
[----:B---3--:R2:W-:Y:S04]  /*0db0*/  STG.E desc[UR6][R4.64+0x10], R17 ;  /* 0x0000101104007986 */ /* 0x0085e8000c101906 */
[----:B------:R-:W3:Y:S04]  /*0dc0*/  LDG.E R19, desc[UR6][R2.64+0x14] ;  /* 0x0000140602137981 */ /* 0x000ee8000c1e1900 */
[----:B---3--:R2:W-:Y:S04]  /*0dd0*/  STG.E desc[UR6][R4.64+0x14], R19 ;  /* 0x0000141304007986 */ /* 0x0085e8000c101906 */
[----:B0-----:R-:W3:Y:S04]  /*0de0*/  LDG.E R7, desc[UR6][R2.64+0x18] ;  /* 0x0000180602077981 */ /* 0x001ee8000c1e1900 */
[----:B---3--:R2:W-:Y:S04]  /*0df0*/  STG.E desc[UR6][R4.64+0x18], R7 ;  /* 0x0000180704007986 */ /* 0x0085e8000c101906 */
[----:B-1----:R-:W3:Y:S01]  /*0e00*/  LDG.E R9, desc[UR6][R2.64+0x1c] ;  /* 0x00001c0602097981 */ /* 0x002ee2000c1e1900 */
[----:B------:R-:W-:-:S03]  /*0e10*/  VIADD R16, R16, 0x8 ;  /* 0x0000000810107836 */ /* 0x000fc60000000000 */
[----:B---3--:R2:W-:Y:S04]  /*0e20*/  STG.E desc[UR6][R4.64+0x1c], R9 ;  /* 0x00001c0904007986 */ /* 0x0085e8000c101906 */
.L_x_30:
[----:B------:R-:W-:Y:S05]  /*0e30*/  @!P1 EXIT ;  /* 0x000000000000994d */ /* 0x000fea0003800000 */
[----:B------:R-:W-:Y:S02]  /*0e40*/  ISETP.GE.U32.AND P0, PT, R14, 0x4, PT ;  /* 0x000000040e00780c */ /* 0x000fe40003f06070 */
[----:B------:R-:W-:-:S11]  /*0e50*/  ISETP.NE.AND P1, PT, R15, RZ, PT ;  /* 0x000000ff0f00720c */ /* 0x000fd60003f25270 */
[----:B------:R-:W-:Y:S05]  /*0e60*/  @!P0 BRA `(.L_x_31) ;  /* 0x0000000000348947 */ /* 0x000fea0003800000 */
        /* <DEDUP_REMOVED lines=10> */
[----:B------:R-:W2:Y:S01]  /*0f10*/  LDG.E R13, desc[UR6][R2.64+0xc] ;  /* 0x00000c06020d7981 */ /* 0x000ea2000c1e1900 */
[----:B------:R-:W-:-:S03]  /*0f20*/  IADD3 R16, PT, PT, R16, 0x4, RZ ;  /* 0x0000000410107810 */ /* 0x000fc60007ffe0ff */
[----:B--2---:R0:W-:Y:S04]  /*0f30*/  STG.E desc[UR6][R4.64+0xc], R13 ;  /* 0x00000c0d04007986 */ /* 0x0041e8000c101906 */
.L_x_31:
[----:B------:R-:W-:Y:S05]  /*0f40*/  @!P1 EXIT ;  /* 0x000000000000994d */ /* 0x000fea0003800000 */
[----:B--2---:R-:W1:Y:S01]  /*0f50*/  LDC.64 R2, c[0x0][0x380] ;  /* 0x0000e000ff027b82 */ /* 0x004e620000000a00 */
[----:B------:R-:W-:-:S07]  /*0f60*/  IMAD.MOV R15, RZ, RZ, -R15 ;  /* 0x000000ffff0f7224 */ /* 0x000fce00078e0a0f */
[----:B0---4-:R-:W0:Y:S02]  /*0f70*/  LDC.64 R6, c[0x0][0x388] ;  /* 0x0000e200ff067b82 */ /* 0x011e240000000a00 */
.L_x_32:
[----:B0-23--:R-:W-:-:S06]  /*0f80*/  IMAD.WIDE R8, R16, 0x4, R6 ;  /* 0x0000000410087825 */ /* 0x00dfcc00078e0206 */
[----:B------:R-:W2:Y:S01]  /*0f90*/  LDG.E R9, desc[UR6][R8.64] ;  /* 0x0000000608097981 */ /* 0x000ea2000c1e1900 */
[----:B------:R-:W-:Y:S01]  /*0fa0*/  IADD3 R15, PT, PT, R15, 0x1, RZ ;  /* 0x000000010f0f7810 */ /* 0x000fe20007ffe0ff */
[----:B-1----:R-:W-:-:S03]  /*0fb0*/  IMAD.WIDE R4, R16, 0x4, R2 ;  /* 0x0000000410047825 */ /* 0x002fc600078e0202 */
[----:B------:R-:W-:Y:S01]  /*0fc0*/  ISETP.NE.AND P0, PT, R15, RZ, PT ;  /* 0x000000ff0f00720c */ /* 0x000fe20003f05270 */
[----:B------:R-:W-:Y:S01]  /*0fd0*/  VIADD R16, R16, 0x1 ;  /* 0x0000000110107836 */ /* 0x000fe20000000000 */
[----:B--2---:R2:W-:Y:S11]  /*0fe0*/  STG.E desc[UR6][R4.64], R9 ;  /* 0x0000000904007986 */ /* 0x0045f6000c101906 */
[----:B------:R-:W-:Y:S05]  /*0ff0*/  @P0 BRA `(.L_x_32) ;  /* 0xfffffffc00e00947 */ /* 0x000fea000383ffff */
[----:B------:R-:W-:Y:S05]  /*1000*/  EXIT ;  /* 0x000000000000794d */ /* 0x000fea0003800000 */
.L_x_33:
        /* <DEDUP_REMOVED lines=15> */
.L_x_35:


//--------------------- .nv.shared.reserved.0     --------------------------
	.section	.nv.shared.reserved.0,"aw",@nobits
	.weak		__nv_reservedSMEM_offset_0_alias
	.size		__nv_reservedSMEM_offset_0_alias, 0, 64
	.other		__nv_reservedSMEM_offset_0_alias,@"STO_CUDA_RESERVED_SHARED STV_DEFAULT"
__nv_reservedSMEM_offset_0_alias:
	.zero		0
	.zero		64


//--------------------- .nv.constant0._Z9mergeSortPiS_i --------------------------
	.section	.nv.constant0._Z9mergeSortPiS_i,"a",@progbits
	.sectionflags	@""
	.align	4
.nv.constant0._Z9mergeSortPiS_i:
	.zero		916


//--------------------- .nv.constant0._Z5mergePiS_iii --------------------------
	.section	.nv.constant0._Z5mergePiS_iii,"a",@progbits
	.sectionflags	@""
	.align	4
.nv.constant0._Z5mergePiS_iii:
	.zero		924


//--------------------- SYMBOLS --------------------------

	.type		.nv.reservedSmem.offset0,@object
	.size		.nv.reservedSmem.offset0,0x4
